//
// Generated by NVIDIA NVVM Compiler
//
// Compiler Build ID: CL-36424714
// Cuda compilation tools, release 13.0, V13.0.88
// Based on NVVM 20.0.0
//

.version 9.0
.target sm_100
.address_size 64

	// .globl	_Z8csr_spMVPKiS0_PKfiS2_Pf

.visible .entry _Z8csr_spMVPKiS0_PKfiS2_Pf(
	.param .u64 .ptr .align 1 _Z8csr_spMVPKiS0_PKfiS2_Pf_param_0,
	.param .u64 .ptr .align 1 _Z8csr_spMVPKiS0_PKfiS2_Pf_param_1,
	.param .u64 .ptr .align 1 _Z8csr_spMVPKiS0_PKfiS2_Pf_param_2,
	.param .u32 _Z8csr_spMVPKiS0_PKfiS2_Pf_param_3,
	.param .u64 .ptr .align 1 _Z8csr_spMVPKiS0_PKfiS2_Pf_param_4,
	.param .u64 .ptr .align 1 _Z8csr_spMVPKiS0_PKfiS2_Pf_param_5
)
{
	.reg .pred 	%p<13>;
	.reg .b32 	%r<65>;
	.reg .b32 	%f<116>;
	.reg .b64 	%rd<91>;

	ld.param.u64 	%rd10, [_Z8csr_spMVPKiS0_PKfiS2_Pf_param_0];
	ld.param.u64 	%rd12, [_Z8csr_spMVPKiS0_PKfiS2_Pf_param_1];
	ld.param.u64 	%rd13, [_Z8csr_spMVPKiS0_PKfiS2_Pf_param_2];
	ld.param.u32 	%r22, [_Z8csr_spMVPKiS0_PKfiS2_Pf_param_3];
	ld.param.u64 	%rd14, [_Z8csr_spMVPKiS0_PKfiS2_Pf_param_4];
	ld.param.u64 	%rd11, [_Z8csr_spMVPKiS0_PKfiS2_Pf_param_5];
	cvta.to.global.u64 	%rd1, %rd14;
	cvta.to.global.u64 	%rd2, %rd12;
	cvta.to.global.u64 	%rd3, %rd13;
	mov.u32 	%r23, %ctaid.x;
	mov.u32 	%r1, %ntid.x;
	mov.u32 	%r24, %tid.x;
	mad.lo.s32 	%r59, %r23, %r1, %r24;
	setp.ge.s32 	%p1, %r59, %r22;
	@%p1 bra 	$L__BB0_17;
	mov.u32 	%r25, %nctaid.x;
	mul.lo.s32 	%r3, %r1, %r25;
	add.s64 	%rd4, %rd3, 32;
	add.s64 	%rd5, %rd2, 32;
	cvta.to.global.u64 	%rd6, %rd10;
	cvta.to.global.u64 	%rd7, %rd11;
$L__BB0_2:
	mul.wide.s32 	%rd15, %r59, 4;
	add.s64 	%rd16, %rd6, %rd15;
	ld.global.u32 	%r62, [%rd16];
	ld.global.u32 	%r6, [%rd16+4];
	setp.ge.s32 	%p2, %r62, %r6;
	mov.f32 	%f115, 0f00000000;
	@%p2 bra 	$L__BB0_16;
	sub.s32 	%r7, %r6, %r62;
	and.b32  	%r8, %r7, 15;
	sub.s32 	%r26, %r62, %r6;
	setp.gt.u32 	%p3, %r26, -16;
	mov.f32 	%f115, 0f00000000;
	@%p3 bra 	$L__BB0_6;
	and.b32  	%r27, %r7, -16;
	neg.s32 	%r60, %r27;
	mov.f32 	%f115, 0f00000000;
$L__BB0_5:
	.pragma "nounroll";
	mul.wide.s32 	%rd17, %r62, 4;
	add.s64 	%rd18, %rd4, %rd17;
	add.s64 	%rd19, %rd5, %rd17;
	ld.global.f32 	%f19, [%rd18+-32];
	ld.global.u32 	%r28, [%rd19+-32];
	mul.wide.s32 	%rd20, %r28, 4;
	add.s64 	%rd21, %rd1, %rd20;
	ld.global.f32 	%f20, [%rd21];
	fma.rn.f32 	%f21, %f19, %f20, %f115;
	ld.global.f32 	%f22, [%rd18+-28];
	ld.global.u32 	%r29, [%rd19+-28];
	mul.wide.s32 	%rd22, %r29, 4;
	add.s64 	%rd23, %rd1, %rd22;
	ld.global.f32 	%f23, [%rd23];
	fma.rn.f32 	%f24, %f22, %f23, %f21;
	ld.global.f32 	%f25, [%rd18+-24];
	ld.global.u32 	%r30, [%rd19+-24];
	mul.wide.s32 	%rd24, %r30, 4;
	add.s64 	%rd25, %rd1, %rd24;
	ld.global.f32 	%f26, [%rd25];
	fma.rn.f32 	%f27, %f25, %f26, %f24;
	ld.global.f32 	%f28, [%rd18+-20];
	ld.global.u32 	%r31, [%rd19+-20];
	mul.wide.s32 	%rd26, %r31, 4;
	add.s64 	%rd27, %rd1, %rd26;
	ld.global.f32 	%f29, [%rd27];
	fma.rn.f32 	%f30, %f28, %f29, %f27;
	ld.global.f32 	%f31, [%rd18+-16];
	ld.global.u32 	%r32, [%rd19+-16];
	mul.wide.s32 	%rd28, %r32, 4;
	add.s64 	%rd29, %rd1, %rd28;
	ld.global.f32 	%f32, [%rd29];
	fma.rn.f32 	%f33, %f31, %f32, %f30;
	ld.global.f32 	%f34, [%rd18+-12];
	ld.global.u32 	%r33, [%rd19+-12];
	mul.wide.s32 	%rd30, %r33, 4;
	add.s64 	%rd31, %rd1, %rd30;
	ld.global.f32 	%f35, [%rd31];
	fma.rn.f32 	%f36, %f34, %f35, %f33;
	ld.global.f32 	%f37, [%rd18+-8];
	ld.global.u32 	%r34, [%rd19+-8];
	mul.wide.s32 	%rd32, %r34, 4;
	add.s64 	%rd33, %rd1, %rd32;
	ld.global.f32 	%f38, [%rd33];
	fma.rn.f32 	%f39, %f37, %f38, %f36;
	ld.global.f32 	%f40, [%rd18+-4];
	ld.global.u32 	%r35, [%rd19+-4];
	mul.wide.s32 	%rd34, %r35, 4;
	add.s64 	%rd35, %rd1, %rd34;
	ld.global.f32 	%f41, [%rd35];
	fma.rn.f32 	%f42, %f40, %f41, %f39;
	ld.global.f32 	%f43, [%rd18];
	ld.global.u32 	%r36, [%rd19];
	mul.wide.s32 	%rd36, %r36, 4;
	add.s64 	%rd37, %rd1, %rd36;
	ld.global.f32 	%f44, [%rd37];
	fma.rn.f32 	%f45, %f43, %f44, %f42;
	ld.global.f32 	%f46, [%rd18+4];
	ld.global.u32 	%r37, [%rd19+4];
	mul.wide.s32 	%rd38, %r37, 4;
	add.s64 	%rd39, %rd1, %rd38;
	ld.global.f32 	%f47, [%rd39];
	fma.rn.f32 	%f48, %f46, %f47, %f45;
	ld.global.f32 	%f49, [%rd18+8];
	ld.global.u32 	%r38, [%rd19+8];
	mul.wide.s32 	%rd40, %r38, 4;
	add.s64 	%rd41, %rd1, %rd40;
	ld.global.f32 	%f50, [%rd41];
	fma.rn.f32 	%f51, %f49, %f50, %f48;
	ld.global.f32 	%f52, [%rd18+12];
	ld.global.u32 	%r39, [%rd19+12];
	mul.wide.s32 	%rd42, %r39, 4;
	add.s64 	%rd43, %rd1, %rd42;
	ld.global.f32 	%f53, [%rd43];
	fma.rn.f32 	%f54, %f52, %f53, %f51;
	ld.global.f32 	%f55, [%rd18+16];
	ld.global.u32 	%r40, [%rd19+16];
	mul.wide.s32 	%rd44, %r40, 4;
	add.s64 	%rd45, %rd1, %rd44;
	ld.global.f32 	%f56, [%rd45];
	fma.rn.f32 	%f57, %f55, %f56, %f54;
	ld.global.f32 	%f58, [%rd18+20];
	ld.global.u32 	%r41, [%rd19+20];
	mul.wide.s32 	%rd46, %r41, 4;
	add.s64 	%rd47, %rd1, %rd46;
	ld.global.f32 	%f59, [%rd47];
	fma.rn.f32 	%f60, %f58, %f59, %f57;
	ld.global.f32 	%f61, [%rd18+24];
	ld.global.u32 	%r42, [%rd19+24];
	mul.wide.s32 	%rd48, %r42, 4;
	add.s64 	%rd49, %rd1, %rd48;
	ld.global.f32 	%f62, [%rd49];
	fma.rn.f32 	%f63, %f61, %f62, %f60;
	ld.global.f32 	%f64, [%rd18+28];
	ld.global.u32 	%r43, [%rd19+28];
	mul.wide.s32 	%rd50, %r43, 4;
	add.s64 	%rd51, %rd1, %rd50;
	ld.global.f32 	%f65, [%rd51];
	fma.rn.f32 	%f115, %f64, %f65, %f63;
	add.s32 	%r62, %r62, 16;
	add.s32 	%r60, %r60, 16;
	setp.ne.s32 	%p4, %r60, 0;
	@%p4 bra 	$L__BB0_5;
$L__BB0_6:
	setp.eq.s32 	%p5, %r8, 0;
	@%p5 bra 	$L__BB0_16;
	and.b32  	%r15, %r7, 7;
	setp.lt.u32 	%p6, %r8, 8;
	@%p6 bra 	$L__BB0_9;
	mul.wide.s32 	%rd52, %r62, 4;
	add.s64 	%rd53, %rd3, %rd52;
	ld.global.f32 	%f67, [%rd53];
	add.s64 	%rd54, %rd2, %rd52;
	ld.global.u32 	%r44, [%rd54];
	mul.wide.s32 	%rd55, %r44, 4;
	add.s64 	%rd56, %rd1, %rd55;
	ld.global.f32 	%f68, [%rd56];
	fma.rn.f32 	%f69, %f67, %f68, %f115;
	ld.global.f32 	%f70, [%rd53+4];
	ld.global.u32 	%r45, [%rd54+4];
	mul.wide.s32 	%rd57, %r45, 4;
	add.s64 	%rd58, %rd1, %rd57;
	ld.global.f32 	%f71, [%rd58];
	fma.rn.f32 	%f72, %f70, %f71, %f69;
	ld.global.f32 	%f73, [%rd53+8];
	ld.global.u32 	%r46, [%rd54+8];
	mul.wide.s32 	%rd59, %r46, 4;
	add.s64 	%rd60, %rd1, %rd59;
	ld.global.f32 	%f74, [%rd60];
	fma.rn.f32 	%f75, %f73, %f74, %f72;
	ld.global.f32 	%f76, [%rd53+12];
	ld.global.u32 	%r47, [%rd54+12];
	mul.wide.s32 	%rd61, %r47, 4;
	add.s64 	%rd62, %rd1, %rd61;
	ld.global.f32 	%f77, [%rd62];
	fma.rn.f32 	%f78, %f76, %f77, %f75;
	ld.global.f32 	%f79, [%rd53+16];
	ld.global.u32 	%r48, [%rd54+16];
	mul.wide.s32 	%rd63, %r48, 4;
	add.s64 	%rd64, %rd1, %rd63;
	ld.global.f32 	%f80, [%rd64];
	fma.rn.f32 	%f81, %f79, %f80, %f78;
	ld.global.f32 	%f82, [%rd53+20];
	ld.global.u32 	%r49, [%rd54+20];
	mul.wide.s32 	%rd65, %r49, 4;
	add.s64 	%rd66, %rd1, %rd65;
	ld.global.f32 	%f83, [%rd66];
	fma.rn.f32 	%f84, %f82, %f83, %f81;
	ld.global.f32 	%f85, [%rd53+24];
	ld.global.u32 	%r50, [%rd54+24];
	mul.wide.s32 	%rd67, %r50, 4;
	add.s64 	%rd68, %rd1, %rd67;
	ld.global.f32 	%f86, [%rd68];
	fma.rn.f32 	%f87, %f85, %f86, %f84;
	ld.global.f32 	%f88, [%rd53+28];
	ld.global.u32 	%r51, [%rd54+28];
	mul.wide.s32 	%rd69, %r51, 4;
	add.s64 	%rd70, %rd1, %rd69;
	ld.global.f32 	%f89, [%rd70];
	fma.rn.f32 	%f115, %f88, %f89, %f87;
	add.s32 	%r62, %r62, 8;
$L__BB0_9:
	setp.eq.s32 	%p7, %r15, 0;
	@%p7 bra 	$L__BB0_16;
	and.b32  	%r18, %r7, 3;
	setp.lt.u32 	%p8, %r15, 4;
	@%p8 bra 	$L__BB0_12;
	mul.wide.s32 	%rd71, %r62, 4;
	add.s64 	%rd72, %rd3, %rd71;
	ld.global.f32 	%f91, [%rd72];
	add.s64 	%rd73, %rd2, %rd71;
	ld.global.u32 	%r52, [%rd73];
	mul.wide.s32 	%rd74, %r52, 4;
	add.s64 	%rd75, %rd1, %rd74;
	ld.global.f32 	%f92, [%rd75];
	fma.rn.f32 	%f93, %f91, %f92, %f115;
	ld.global.f32 	%f94, [%rd72+4];
	ld.global.u32 	%r53, [%rd73+4];
	mul.wide.s32 	%rd76, %r53, 4;
	add.s64 	%rd77, %rd1, %rd76;
	ld.global.f32 	%f95, [%rd77];
	fma.rn.f32 	%f96, %f94, %f95, %f93;
	ld.global.f32 	%f97, [%rd72+8];
	ld.global.u32 	%r54, [%rd73+8];
	mul.wide.s32 	%rd78, %r54, 4;
	add.s64 	%rd79, %rd1, %rd78;
	ld.global.f32 	%f98, [%rd79];
	fma.rn.f32 	%f99, %f97, %f98, %f96;
	ld.global.f32 	%f100, [%rd72+12];
	ld.global.u32 	%r55, [%rd73+12];
	mul.wide.s32 	%rd80, %r55, 4;
	add.s64 	%rd81, %rd1, %rd80;
	ld.global.f32 	%f101, [%rd81];
	fma.rn.f32 	%f115, %f100, %f101, %f99;
	add.s32 	%r62, %r62, 4;
$L__BB0_12:
	setp.eq.s32 	%p9, %r18, 0;
	@%p9 bra 	$L__BB0_16;
	mul.wide.s32 	%rd82, %r62, 4;
	add.s64 	%rd8, %rd3, %rd82;
	ld.global.f32 	%f102, [%rd8];
	add.s64 	%rd9, %rd2, %rd82;
	ld.global.u32 	%r56, [%rd9];
	mul.wide.s32 	%rd83, %r56, 4;
	add.s64 	%rd84, %rd1, %rd83;
	ld.global.f32 	%f103, [%rd84];
	fma.rn.f32 	%f115, %f102, %f103, %f115;
	setp.eq.s32 	%p10, %r18, 1;
	@%p10 bra 	$L__BB0_16;
	ld.global.f32 	%f104, [%rd8+4];
	ld.global.u32 	%r57, [%rd9+4];
	mul.wide.s32 	%rd85, %r57, 4;
	add.s64 	%rd86, %rd1, %rd85;
	ld.global.f32 	%f105, [%rd86];
	fma.rn.f32 	%f115, %f104, %f105, %f115;
	setp.eq.s32 	%p11, %r18, 2;
	@%p11 bra 	$L__BB0_16;
	ld.global.f32 	%f106, [%rd8+8];
	ld.global.u32 	%r58, [%rd9+8];
	mul.wide.s32 	%rd87, %r58, 4;
	add.s64 	%rd88, %rd1, %rd87;
	ld.global.f32 	%f107, [%rd88];
	fma.rn.f32 	%f115, %f106, %f107, %f115;
$L__BB0_16:
	mul.wide.s32 	%rd89, %r59, 4;
	add.s64 	%rd90, %rd7, %rd89;
	st.global.f32 	[%rd90], %f115;
	add.s32 	%r59, %r59, %r3;
	setp.lt.s32 	%p12, %r59, %r22;
	@%p12 bra 	$L__BB0_2;
$L__BB0_17:
	ret;

}


// ===== COMPILED SASS (sm_100) =====

	.target	sm_100

	.elftype	@"ET_EXEC"


//--------------------- .note.nv.tkinfo           --------------------------
	.section	.note.nv.tkinfo,"",@"SHT_NOTE"
	.sectionflags	@"SHF_NOTE_NV_TKINFO"
	.tkinfo
        /*0018*/ 	.word	0x00000002
        /*0030*/ 	.string	""
        /*0030*/ 	.string	"ptxas"
        /*0030*/ 	.string	"Cuda compilation tools, release 13.0, V13.0.88"
        /*0030*/ 	.string	"Build cuda_13.0.r13.0/compiler.36424714_0"
        /*0030*/ 	.string	"-arch sm_100 -m 64 "



//--------------------- .note.nv.cuinfo           --------------------------
	.section	.note.nv.cuinfo,"",@"SHT_NOTE"
	.sectionflags	@"SHF_NOTE_NV_CUINFO"
        /*0018*/ 	.short	0x0002
        /*001a*/ 	.short	0x0064
        /*001c*/ 	.short	0x0082
	.zero		2


//--------------------- .nv.info                  --------------------------
	.section	.nv.info,"",@"SHT_CUDA_INFO"
	.align	4


	//----- nvinfo : EIATTR_REGCOUNT
	.align		4
        /*0000*/ 	.byte	0x04, 0x2f
        /*0002*/ 	.short	(.L_1 - .L_0)
	.align		4
.L_0:
        /*0004*/ 	.word	index@(_Z8csr_spMVPKiS0_PKfiS2_Pf)
        /*0008*/ 	.word	0x00000020


	//----- nvinfo : EIATTR_FRAME_SIZE
	.align		4
.L_1:
        /*000c*/ 	.byte	0x04, 0x11
        /*000e*/ 	.short	(.L_3 - .L_2)
	.align		4
.L_2:
        /*0010*/ 	.word	index@(_Z8csr_spMVPKiS0_PKfiS2_Pf)
        /*0014*/ 	.word	0x00000000


	//----- nvinfo : EIATTR_MIN_STACK_SIZE
	.align		4
.L_3:
        /*0018*/ 	.byte	0x04, 0x12
        /*001a*/ 	.short	(.L_5 - .L_4)
	.align		4
.L_4:
        /*001c*/ 	.word	index@(_Z8csr_spMVPKiS0_PKfiS2_Pf)
        /*0020*/ 	.word	0x00000000
.L_5:


//--------------------- .nv.compat                --------------------------
	.section	.nv.compat,"",@"SHT_CUDA_COMPAT_INFO"
	.align	4
        /*0000*/ 	.byte	0x02, 0x09, 0x00, 0x00, 0x02, 0x02, 0x01, 0x00, 0x02, 0x05, 0x05, 0x00, 0x03, 0x07, 0x01, 0x01
        /*0010*/ 	.byte	0x02, 0x03, 0x00, 0x00, 0x02, 0x06, 0x01, 0x00, 0x04, 0x0b, 0x08, 0x00, 0x09, 0x00, 0x00, 0x00
        /*0020*/ 	.byte	0x00, 0x00, 0x00, 0x00


//--------------------- .nv.info._Z8csr_spMVPKiS0_PKfiS2_Pf --------------------------
	.section	.nv.info._Z8csr_spMVPKiS0_PKfiS2_Pf,"",@"SHT_CUDA_INFO"
	.sectionflags	@""
	.align	4


	//----- nvinfo : EIATTR_CUDA_API_VERSION
	.align		4
        /*0000*/ 	.byte	0x04, 0x37
        /*0002*/ 	.short	(.L_7 - .L_6)
.L_6:
        /*0004*/ 	.word	0x00000082


	//----- nvinfo : EIATTR_KPARAM_INFO
	.align		4
.L_7:
        /*0008*/ 	.byte	0x04, 0x17
        /*000a*/ 	.short	(.L_9 - .L_8)
.L_8:
        /*000c*/ 	.word	0x00000000
        /*0010*/ 	.short	0x0005
        /*0012*/ 	.short	0x0028
        /*0014*/ 	.byte	0x00, 0xf5, 0x21, 0x00


	//----- nvinfo : EIATTR_KPARAM_INFO
	.align		4
.L_9:
        /*0018*/ 	.byte	0x04, 0x17
        /*001a*/ 	.short	(.L_11 - .L_10)
.L_10:
        /*001c*/ 	.word	0x00000000
        /*0020*/ 	.short	0x0004
        /*0022*/ 	.short	0x0020
        /*0024*/ 	.byte	0x00, 0xf5, 0x21, 0x00


	//----- nvinfo : EIATTR_KPARAM_INFO
	.align		4
.L_11:
        /*0028*/ 	.byte	0x04, 0x17
        /*002a*/ 	.short	(.L_13 - .L_12)
.L_12:
        /*002c*/ 	.word	0x00000000
        /*0030*/ 	.short	0x0003
        /*0032*/ 	.short	0x0018
        /*0034*/ 	.byte	0x00, 0xf0, 0x11, 0x00


	//----- nvinfo : EIATTR_KPARAM_INFO
	.align		4
.L_13:
        /*0038*/ 	.byte	0x04, 0x17
        /*003a*/ 	.short	(.L_15 - .L_14)
.L_14:
        /*003c*/ 	.word	0x00000000
        /*0040*/ 	.short	0x0002
        /*0042*/ 	.short	0x0010
        /*0044*/ 	.byte	0x00, 0xf5, 0x21, 0x00


	//----- nvinfo : EIATTR_KPARAM_INFO
	.align		4
.L_15:
        /*0048*/ 	.byte	0x04, 0x17
        /*004a*/ 	.short	(.L_17 - .L_16)
.L_16:
        /*004c*/ 	.word	0x00000000
        /*0050*/ 	.short	0x0001
        /*0052*/ 	.short	0x0008
        /*0054*/ 	.byte	0x00, 0xf5, 0x21, 0x00


	//----- nvinfo : EIATTR_KPARAM_INFO
	.align		4
.L_17:
        /*0058*/ 	.byte	0x04, 0x17
        /*005a*/ 	.short	(.L_19 - .L_18)
.L_18:
        /*005c*/ 	.word	0x00000000
        /*0060*/ 	.short	0x0000
        /*0062*/ 	.short	0x0000
        /*0064*/ 	.byte	0x00, 0xf5, 0x21, 0x00


	//----- nvinfo : EIATTR_SPARSE_MMA_MASK
	.align		4
.L_19:
        /*0068*/ 	.byte	0x03, 0x50
        /*006a*/ 	.short	0x0000


	//----- nvinfo : EIATTR_MAXREG_COUNT
	.align		4
        /*006c*/ 	.byte	0x03, 0x1b
        /*006e*/ 	.short	0x00ff


	//----- nvinfo : EIATTR_MERCURY_ISA_VERSION
	.align		4
        /*0070*/ 	.byte	0x03, 0x5f
        /*0072*/ 	.short	0x0101


	//----- nvinfo : EIATTR_VRC_CTA_INIT_COUNT
	.align		4
        /*0074*/ 	.byte	0x02, 0x4a
	.zero		1
	.zero		1


	//----- nvinfo : EIATTR_EXIT_INSTR_OFFSETS
	.align		4
        /*0078*/ 	.byte	0x04, 0x1c
        /*007a*/ 	.short	(.L_21 - .L_20)


	//   ....[0]....
.L_20:
        /*007c*/ 	.word	0x00000070


	//   ....[1]....
        /*0080*/ 	.word	0x00000f70


	//----- nvinfo : EIATTR_CRS_STACK_SIZE
	.align		4
.L_21:
        /*0084*/ 	.byte	0x04, 0x1e
        /*0086*/ 	.short	(.L_23 - .L_22)
.L_22:
        /*0088*/ 	.word	0x00000000


	//----- nvinfo : EIATTR_CBANK_PARAM_SIZE
	.align		4
.L_23:
        /*008c*/ 	.byte	0x03, 0x19
        /*008e*/ 	.short	0x0030


	//----- nvinfo : EIATTR_PARAM_CBANK
	.align		4
        /*0090*/ 	.byte	0x04, 0x0a
        /*0092*/ 	.short	(.L_25 - .L_24)
	.align		4
.L_24:
        /*0094*/ 	.word	index@(.nv.constant0._Z8csr_spMVPKiS0_PKfiS2_Pf)
        /*0098*/ 	.short	0x0380
        /*009a*/ 	.short	0x0030


	//----- nvinfo : EIATTR_SW_WAR
	.align		4
.L_25:
        /*009c*/ 	.byte	0x04, 0x36
        /*009e*/ 	.short	(.L_27 - .L_26)
.L_26:
        /*00a0*/ 	.word	0x00000008
.L_27:


//--------------------- .nv.callgraph             --------------------------
	.section	.nv.callgraph,"",@"SHT_CUDA_CALLGRAPH"
	.align	4
	.sectionentsize	8
	.align		4
        /*0000*/ 	.word	0x00000000
	.align		4
        /*0004*/ 	.word	0xffffffff
	.align		4
        /*0008*/ 	.word	0x00000000
	.align		4
        /*000c*/ 	.word	0xfffffffe
	.align		4
        /*0010*/ 	.word	0x00000000
	.align		4
        /*0014*/ 	.word	0xfffffffd
	.align		4
        /*0018*/ 	.word	0x00000000
	.align		4
        /*001c*/ 	.word	0xfffffffc


//--------------------- .text._Z8csr_spMVPKiS0_PKfiS2_Pf --------------------------
	.section	.text._Z8csr_spMVPKiS0_PKfiS2_Pf,"ax",@progbits
	.align	128
        .global         _Z8csr_spMVPKiS0_PKfiS2_Pf
        .type           _Z8csr_spMVPKiS0_PKfiS2_Pf,@function
        .size           _Z8csr_spMVPKiS0_PKfiS2_Pf,(.L_x_11 - _Z8csr_spMVPKiS0_PKfiS2_Pf)
        .other          _Z8csr_spMVPKiS0_PKfiS2_Pf,@"STO_CUDA_ENTRY STV_DEFAULT"
_Z8csr_spMVPKiS0_PKfiS2_Pf:
.text._Z8csr_spMVPKiS0_PKfiS2_Pf:
[----:B------:R-:W-:Y:S01]  /*0000*/  LDC R1, c[0x0][0x37c] ;  /* 0x0000df00ff017b82 */ /* 0x000fe20000000800 */
[----:B------:R-:W0:Y:S07]  /*0010*/  S2R R0, SR_TID.X ;  /* 0x0000000000007919 */ /* 0x000e2e0000002100 */
[----:B------:R-:W0:Y:S01]  /*0020*/  S2UR UR4, SR_CTAID.X ;  /* 0x00000000000479c3 */ /* 0x000e220000002500 */
[----:B------:R-:W1:Y:S07]  /*0030*/  LDCU UR5, c[0x0][0x398] ;  /* 0x00007300ff0577ac */ /* 0x000e6e0008000800 */
[----:B------:R-:W0:Y:S02]  /*0040*/  LDC R3, c[0x0][0x360] ;  /* 0x0000d800ff037b82 */ /* 0x000e240000000800 */
[----:B0-----:R-:W-:-:S05]  /*0050*/  IMAD R0, R3, UR4, R0 ;  /* 0x0000000403007c24 */ /* 0x001fca000f8e0200 */
[----:B-1----:R-:W-:-:S13]  /*0060*/  ISETP.GE.AND P0, PT, R0, UR5, PT ;  /* 0x0000000500007c0c */ /* 0x002fda000bf06270 */
[----:B------:R-:W-:Y:S05]  /*0070*/  @P0 EXIT ;  /* 0x000000000000094d */ /* 0x000fea0003800000 */
[----:B------:R-:W0:Y:S01]  /*0080*/  LDCU.64 UR6, c[0x0][0x390] ;  /* 0x00007200ff0677ac */ /* 0x000e220008000a00 */
[----:B------:R-:W1:Y:S01]  /*0090*/  LDCU.64 UR4, c[0x0][0x388] ;  /* 0x00007100ff0477ac */ /* 0x000e620008000a00 */
[----:B------:R-:W2:Y:S01]  /*00a0*/  LDCU UR8, c[0x0][0x370] ;  /* 0x00006e00ff0877ac */ /* 0x000ea20008000800 */
[----:B------:R-:W3:Y:S01]  /*00b0*/  LDCU.64 UR10, c[0x0][0x358] ;  /* 0x00006b00ff0a77ac */ /* 0x000ee20008000a00 */
[----:B0-----:R-:W-:Y:S02]  /*00c0*/  UIADD3 UR6, UP0, UPT, UR6, 0x20, URZ ;  /* 0x0000002006067890 */ /* 0x001fe4000ff1e0ff */
[----:B-1----:R-:W-:Y:S02]  /*00d0*/  UIADD3 UR4, UP1, UPT, UR4, 0x20, URZ ;  /* 0x0000002004047890 */ /* 0x002fe4000ff3e0ff */
[----:B------:R-:W-:Y:S01]  /*00e0*/  UIADD3.X UR7, UPT, UPT, URZ, UR7, URZ, UP0, !UPT ;  /* 0x00000007ff077290 */ /* 0x000fe200087fe4ff */
[----:B--2---:R-:W-:Y:S01]  /*00f0*/  IMAD R3, R3, UR8, RZ ;  /* 0x0000000803037c24 */ /* 0x004fe2000f8e02ff */
[----:B---3--:R-:W-:-:S12]  /*0100*/  UIADD3.X UR5, UPT, UPT, URZ, UR5, URZ, UP1, !UPT ;  /* 0x00000005ff057290 */ /* 0x008fd80008ffe4ff */
.L_x_9:
[----:B------:R-:W0:Y:S02]  /*0110*/  LDC.64 R4, c[0x0][0x380] ;  /* 0x0000e000ff047b82 */ /* 0x000e240000000a00 */
[----:B0-----:R-:W-:-:S05]  /*0120*/  IMAD.WIDE R4, R0, 0x4, R4 ;  /* 0x0000000400047825 */ /* 0x001fca00078e0204 */
[----:B------:R-:W2:Y:S04]  /*0130*/  LDG.E R2, desc[UR10][R4.64] ;  /* 0x0000000a04027981 */ /* 0x000ea8000c1e1900 */
[----:B------:R-:W2:Y:S01]  /*0140*/  LDG.E R7, desc[UR10][R4.64+0x4] ;  /* 0x0000040a04077981 */ /* 0x000ea2000c1e1900 */
[----:B------:R-:W-:Y:S01]  /*0150*/  BSSY.RECONVERGENT B0, `(.L_x_0) ;  /* 0x00000da000007945 */ /* 0x000fe20003800200 */
[----:B------:R-:W-:Y:S01]  /*0160*/  HFMA2 R6, -RZ, RZ, 0, 0 ;  /* 0x00000000ff067431 */ /* 0x000fe200000001ff */
[----:B--2---:R-:W-:-:S13]  /*0170*/  ISETP.GE.AND P0, PT, R2, R7, PT ;  /* 0x000000070200720c */ /* 0x004fda0003f06270 */
[----:B------:R-:W-:Y:S05]  /*0180*/  @P0 BRA `(.L_x_1) ;  /* 0x0000000c00580947 */ /* 0x000fea0003800000 */
[----:B------:R-:W-:Y:S01]  /*0190*/  MOV R4, R2 ;  /* 0x0000000200047202 */ /* 0x000fe20000000f00 */
[----:B------:R-:W-:Y:S01]  /*01a0*/  BSSY.RECONVERGENT B1, `(.L_x_2) ;  /* 0x0000066000017945 */ /* 0x000fe20003800200 */
[----:B------:R-:W-:Y:S02]  /*01b0*/  MOV R6, RZ ;  /* 0x000000ff00067202 */ /* 0x000fe40000000f00 */
[CC--:B------:R-:W-:Y:S02]  /*01c0*/  IADD3 R2, PT, PT, -R7.reuse, R4.reuse, RZ ;  /* 0x0000000407027210 */ /* 0x0c0fe40007ffe1ff */
[----:B------:R-:W-:Y:S02]  /*01d0*/  IADD3 R5, PT, PT, R7, -R4, RZ ;  /* 0x8000000407057210 */ /* 0x000fe40007ffe0ff */
[----:B------:R-:W-:Y:S02]  /*01e0*/  ISETP.GT.U32.AND P1, PT, R2, -0x10, PT ;  /* 0xfffffff00200780c */ /* 0x000fe40003f24070 */
[----:B------:R-:W-:-:S04]  /*01f0*/  LOP3.LUT R7, R5, 0xf, RZ, 0xc0, !PT ;  /* 0x0000000f05077812 */ /* 0x000fc800078ec0ff */
[----:B------:R-:W-:-:S07]  /*0200*/  ISETP.NE.AND P0, PT, R7, RZ, PT ;  /* 0x000000ff0700720c */ /* 0x000fce0003f05270 */
[----:B------:R-:W-:Y:S06]  /*0210*/  @P1 BRA `(.L_x_3) ;  /* 0x0000000400781947 */ /* 0x000fec0003800000 */
[----:B------:R-:W-:Y:S02]  /*0220*/  LOP3.LUT R2, R5, 0xfffffff0, RZ, 0xc0, !PT ;  /* 0xfffffff005027812 */ /* 0x000fe400078ec0ff */
[----:B------:R-:W-:Y:S02]  /*0230*/  MOV R6, RZ ;  /* 0x000000ff00067202 */ /* 0x000fe40000000f00 */
[----:B------:R-:W-:-:S07]  /*0240*/  IADD3 R2, PT, PT, -R2, RZ, RZ ;  /* 0x000000ff02027210 */ /* 0x000fce0007ffe1ff */
.L_x_4:
[----:B------:R-:W-:Y:S01]  /*0250*/  MOV R14, UR4 ;  /* 0x00000004000e7c02 */ /* 0x000fe20008000f00 */
[----:B------:R-:W0:Y:S01]  /*0260*/  LDC.64 R12, c[0x0][0x3a0] ;  /* 0x0000e800ff0c7b82 */ /* 0x000e220000000a00 */
[----:B------:R-:W-:-:S03]  /*0270*/  MOV R15, UR5 ;  /* 0x00000005000f7c02 */ /* 0x000fc60008000f00 */
[----:B------:R-:W-:-:S05]  /*0280*/  IMAD.WIDE R14, R4, 0x4, R14 ;  /* 0x00000004040e7825 */ /* 0x000fca00078e020e */
[----:B------:R-:W0:Y:S01]  /*0290*/  LDG.E R25, desc[UR10][R14.64+-0x20] ;  /* 0xffffe00a0e197981 */ /* 0x000e22000c1e1900 */
[----:B------:R-:W-:Y:S02]  /*02a0*/  MOV R10, UR6 ;  /* 0x00000006000a7c02 */ /* 0x000fe40008000f00 */
[----:B------:R-:W-:Y:S01]  /*02b0*/  MOV R11, UR7 ;  /* 0x00000007000b7c02 */ /* 0x000fe20008000f00 */
[----:B------:R-:W2:Y:S02]  /*02c0*/  LDG.E R29, desc[UR10][R14.64+-0x1c] ;  /* 0xffffe40a0e1d7981 */ /* 0x000ea4000c1e1900 */
[----:B------:R-:W-:Y:S02]  /*02d0*/  IMAD.WIDE R10, R4, 0x4, R10 ;  /* 0x00000004040a7825 */ /* 0x000fe400078e020a */
[----:B------:R-:W3:Y:S04]  /*02e0*/  LDG.E R27, desc[UR10][R14.64+-0x18] ;  /* 0xffffe80a0e1b7981 */ /* 0x000ee8000c1e1900 */
[----:B------:R-:W4:Y:S04]  /*02f0*/  LDG.E R21, desc[UR10][R14.64+-0x14] ;  /* 0xffffec0a0e157981 */ /* 0x000f28000c1e1900 */
[----:B------:R-:W5:Y:S04]  /*0300*/  LDG.E R23, desc[UR10][R10.64+-0x20] ;  /* 0xffffe00a0a177981 */ /* 0x000f68000c1e1900 */
[----:B------:R-:W5:Y:S04]  /*0310*/  LDG.E R17, desc[UR10][R14.64+-0x10] ;  /* 0xfffff00a0e117981 */ /* 0x000f68000c1e1900 */
[----:B------:R-:W5:Y:S04]  /*0320*/  LDG.E R19, desc[UR10][R14.64+-0xc] ;  /* 0xfffff40a0e137981 */ /* 0x000f68000c1e1900 */
[----:B------:R-:W5:Y:S04]  /*0330*/  LDG.E R8, desc[UR10][R10.64+-0x1c] ;  /* 0xffffe40a0a087981 */ /* 0x000f68000c1e1900 */
[----:B------:R-:W5:Y:S01]  /*0340*/  LDG.E R22, desc[UR10][R10.64+-0x10] ;  /* 0xfffff00a0a167981 */ /* 0x000f62000c1e1900 */
[----:B0-----:R-:W-:-:S06]  /*0350*/  IMAD.WIDE R24, R25, 0x4, R12 ;  /* 0x0000000419187825 */ /* 0x001fcc00078e020c */
[----:B------:R-:W5:Y:S01]  /*0360*/  LDG.E R24, desc[UR10][R24.64] ;  /* 0x0000000a18187981 */ /* 0x000f62000c1e1900 */
[----:B--2---:R-:W-:-:S04]  /*0370*/  IMAD.WIDE R28, R29, 0x4, R12 ;  /* 0x000000041d1c7825 */ /* 0x004fc800078e020c */
[--C-:B---3--:R-:W-:Y:S01]  /*0380*/  IMAD.WIDE R26, R27, 0x4, R12.reuse ;  /* 0x000000041b1a7825 */ /* 0x108fe200078e020c */
[----:B------:R-:W2:Y:S03]  /*0390*/  LDG.E R9, desc[UR10][R28.64] ;  /* 0x0000000a1c097981 */ /* 0x000ea6000c1e1900 */
[--C-:B----4-:R-:W-:Y:S01]  /*03a0*/  IMAD.WIDE R20, R21, 0x4, R12.reuse ;  /* 0x0000000415147825 */ /* 0x110fe200078e020c */
[----:B------:R-:W3:Y:S04]  /*03b0*/  LDG.E R25, desc[UR10][R14.64+-0x8] ;  /* 0xfffff80a0e197981 */ /* 0x000ee8000c1e1900 */
[----:B------:R-:W4:Y:S01]  /*03c0*/  LDG.E R27, desc[UR10][R26.64] ;  /* 0x0000000a1a1b7981 */ /* 0x000f22000c1e1900 */
[----:B-----5:R-:W-:-:S03]  /*03d0*/  IMAD.WIDE R16, R17, 0x4, R12 ;  /* 0x0000000411107825 */ /* 0x020fc600078e020c */
[----:B------:R-:W5:Y:S01]  /*03e0*/  LDG.E R21, desc[UR10][R20.64] ;  /* 0x0000000a14157981 */ /* 0x000f62000c1e1900 */
[----:B------:R-:W-:-:S03]  /*03f0*/  IMAD.WIDE R18, R19, 0x4, R12 ;  /* 0x0000000413127825 */ /* 0x000fc600078e020c */
[----:B------:R-:W5:Y:S04]  /*0400*/  LDG.E R17, desc[UR10][R16.64] ;  /* 0x0000000a10117981 */ /* 0x000f68000c1e1900 */
[----:B------:R-:W5:Y:S04]  /*0410*/  LDG.E R29, desc[UR10][R14.64] ;  /* 0x0000000a0e1d7981 */ /* 0x000f68000c1e1900 */
[----:B------:R-:W5:Y:S04]  /*0420*/  LDG.E R20, desc[UR10][R10.64+-0x14] ;  /* 0xffffec0a0a147981 */ /* 0x000f68000c1e1900 */
[----:B------:R-:W5:Y:S04]  /*0430*/  LDG.E R19, desc[UR10][R18.64] ;  /* 0x0000000a12137981 */ /* 0x000f68000c1e1900 */
[----:B------:R-:W5:Y:S04]  /*0440*/  LDG.E R26, desc[UR10][R10.64+-0xc] ;  /* 0xfffff40a0a1a7981 */ /* 0x000f68000c1e1900 */
[----:B------:R-:W5:Y:S01]  /*0450*/  LDG.E R28, desc[UR10][R14.64+0x18] ;  /* 0x0000180a0e1c7981 */ /* 0x000f62000c1e1900 */
[----:B------:R-:W-:-:S03]  /*0460*/  FFMA R23, R23, R24, R6 ;  /* 0x0000001817177223 */ /* 0x000fc60000000006 */
[----:B------:R-:W4:Y:S04]  /*0470*/  LDG.E R24, desc[UR10][R10.64+-0x18] ;  /* 0xffffe80a0a187981 */ /* 0x000f28000c1e1900 */
[----:B------:R-:W5:Y:S01]  /*0480*/  LDG.E R6, desc[UR10][R14.64+-0x4] ;  /* 0xfffffc0a0e067981 */ /* 0x000f62000c1e1900 */
[----:B--2---:R-:W-:-:S03]  /*0490*/  FFMA R9, R8, R9, R23 ;  /* 0x0000000908097223 */ /* 0x004fc60000000017 */
[----:B------:R-:W2:Y:S01]  /*04a0*/  LDG.E R23, desc[UR10][R14.64+0x4] ;  /* 0x0000040a0e177981 */ /* 0x000ea2000c1e1900 */
[----:B----4-:R-:W-:Y:S01]  /*04b0*/  FFMA R27, R24, R27, R9 ;  /* 0x0000001b181b7223 */ /* 0x010fe20000000009 */
[----:B---3--:R-:W-:Y:S02]  /*04c0*/  IMAD.WIDE R8, R25, 0x4, R12 ;  /* 0x0000000419087825 */ /* 0x008fe400078e020c */
[----:B------:R-:W3:Y:S02]  /*04d0*/  LDG.E R25, desc[UR10][R10.64+-0x8] ;  /* 0xfffff80a0a197981 */ /* 0x000ee4000c1e1900 */
[----:B-----5:R-:W-:Y:S01]  /*04e0*/  FFMA R24, R20, R21, R27 ;  /* 0x0000001514187223 */ /* 0x020fe2000000001b */
[----:B------:R-:W-:Y:S01]  /*04f0*/  IMAD.WIDE R20, R6, 0x4, R12 ;  /* 0x0000000406147825 */ /* 0x000fe200078e020c */
[----:B------:R-:W3:Y:S03]  /*0500*/  LDG.E R8, desc[UR10][R8.64] ;  /* 0x0000000a08087981 */ /* 0x000ee6000c1e1900 */
[----:B------:R-:W-:Y:S01]  /*0510*/  FFMA R24, R22, R17, R24 ;  /* 0x0000001116187223 */ /* 0x000fe20000000018 */
[----:B------:R-:W4:Y:S01]  /*0520*/  LDG.E R27, desc[UR10][R14.64+0x8] ;  /* 0x0000080a0e1b7981 */ /* 0x000f22000c1e1900 */
[----:B------:R-:W-:-:S03]  /*0530*/  IMAD.WIDE R16, R29, 0x4, R12 ;  /* 0x000000041d107825 */ /* 0x000fc600078e020c */
[----:B------:R-:W5:Y:S04]  /*0540*/  LDG.E R20, desc[UR10][R20.64] ;  /* 0x0000000a14147981 */ /* 0x000f68000c1e1900 */
[----:B------:R-:W5:Y:S04]  /*0550*/  LDG.E R22, desc[UR10][R10.64+-0x4] ;  /* 0xfffffc0a0a167981 */ /* 0x000f68000c1e1900 */
[----:B------:R-:W5:Y:S01]  /*0560*/  LDG.E R6, desc[UR10][R14.64+0xc] ;  /* 0x00000c0a0e067981 */ /* 0x000f62000c1e1900 */
[----:B------:R-:W-:-:S03]  /*0570*/  FFMA R26, R26, R19, R24 ;  /* 0x000000131a1a7223 */ /* 0x000fc60000000018 */
[----:B------:R-:W5:Y:S04]  /*0580*/  LDG.E R29, desc[UR10][R14.64+0x10] ;  /* 0x0000100a0e1d7981 */ /* 0x000f68000c1e1900 */
[----:B------:R-:W5:Y:S04]  /*0590*/  LDG.E R16, desc[UR10][R16.64] ;  /* 0x0000000a10107981 */ /* 0x000f68000c1e1900 */
[----:B------:R-:W5:Y:S04]  /*05a0*/  LDG.E R24, desc[UR10][R14.64+0x14] ;  /* 0x0000140a0e187981 */ /* 0x000f68000c1e1900 */
[----:B------:R0:W5:Y:S04]  /*05b0*/  LDG.E R21, desc[UR10][R14.64+0x1c] ;  /* 0x00001c0a0e157981 */ /* 0x000168000c1e1900 */
[----:B------:R-:W5:Y:S01]  /*05c0*/  LDG.E R17, desc[UR10][R10.64] ;  /* 0x0000000a0a117981 */ /* 0x000f62000c1e1900 */
[----:B--2---:R-:W-:-:S06]  /*05d0*/  IMAD.WIDE R18, R23, 0x4, R12 ;  /* 0x0000000417127825 */ /* 0x004fcc00078e020c */
[----:B------:R-:W2:Y:S04]  /*05e0*/  LDG.E R18, desc[UR10][R18.64] ;  /* 0x0000000a12127981 */ /* 0x000ea8000c1e1900 */
[----:B------:R-:W2:Y:S01]  /*05f0*/  LDG.E R19, desc[UR10][R10.64+0x14] ;  /* 0x0000140a0a137981 */ /* 0x000ea2000c1e1900 */
[----:B---3--:R-:W-:-:S03]  /*0600*/  FFMA R23, R25, R8, R26 ;  /* 0x0000000819177223 */ /* 0x008fc6000000001a */
[----:B------:R-:W2:Y:S01]  /*0610*/  LDG.E R25, desc[UR10][R10.64+0x4] ;  /* 0x0000040a0a197981 */ /* 0x000ea2000c1e1900 */
[----:B----4-:R-:W-:-:S06]  /*0620*/  IMAD.WIDE R8, R27, 0x4, R12 ;  /* 0x000000041b087825 */ /* 0x010fcc00078e020c */
[----:B------:R-:W3:Y:S01]  /*0630*/  LDG.E R9, desc[UR10][R8.64] ;  /* 0x0000000a08097981 */ /* 0x000ee2000c1e1900 */
[----:B-----5:R-:W-:Y:S01]  /*0640*/  FFMA R20, R22, R20, R23 ;  /* 0x0000001416147223 */ /* 0x020fe20000000017 */
[--C-:B------:R-:W-:Y:S02]  /*0650*/  IMAD.WIDE R22, R6, 0x4, R12.reuse ;  /* 0x0000000406167825 */ /* 0x100fe400078e020c */
[----:B------:R-:W3:Y:S02]  /*0660*/  LDG.E R6, desc[UR10][R10.64+0x8] ;  /* 0x0000080a0a067981 */ /* 0x000ee4000c1e1900 */
[--C-:B------:R-:W-:Y:S02]  /*0670*/  IMAD.WIDE R26, R29, 0x4, R12.reuse ;  /* 0x000000041d1a7825 */ /* 0x100fe400078e020c */
[----:B------:R-:W4:Y:S04]  /*0680*/  LDG.E R23, desc[UR10][R22.64] ;  /* 0x0000000a16177981 */ /* 0x000f28000c1e1900 */
[----:B------:R-:W4:Y:S01]  /*0690*/  LDG.E R8, desc[UR10][R10.64+0xc] ;  /* 0x00000c0a0a087981 */ /* 0x000f22000c1e1900 */
[----:B0-----:R-:W-:-:S03]  /*06a0*/  IMAD.WIDE R14, R24, 0x4, R12 ;  /* 0x00000004180e7825 */ /* 0x001fc600078e020c */
[----:B------:R-:W5:Y:S01]  /*06b0*/  LDG.E R26, desc[UR10][R26.64] ;  /* 0x0000000a1a1a7981 */ /* 0x000f62000c1e1900 */
[----:B------:R-:W-:-:S03]  /*06c0*/  IMAD.WIDE R28, R28, 0x4, R12 ;  /* 0x000000041c1c7825 */ /* 0x000fc600078e020c */
[----:B------:R-:W5:Y:S01]  /*06d0*/  LDG.E R14, desc[UR10][R14.64] ;  /* 0x0000000a0e0e7981 */ /* 0x000f62000c1e1900 */
[----:B------:R-:W-:-:S03]  /*06e0*/  FFMA R16, R17, R16, R20 ;  /* 0x0000001011107223 */ /* 0x000fc60000000014 */
[----:B------:R-:W5:Y:S01]  /*06f0*/  LDG.E R17, desc[UR10][R10.64+0x10] ;  /* 0x0000100a0a117981 */ /* 0x000f62000c1e1900 */
[----:B------:R-:W-:-:S03]  /*0700*/  IMAD.WIDE R12, R21, 0x4, R12 ;  /* 0x00000004150c7825 */ /* 0x000fc600078e020c */
[----:B------:R-:W5:Y:S04]  /*0710*/  LDG.E R28, desc[UR10][R28.64] ;  /* 0x0000000a1c1c7981 */ /* 0x000f68000c1e1900 */
[----:B------:R-:W5:Y:S04]  /*0720*/  LDG.E R21, desc[UR10][R10.64+0x18] ;  /* 0x0000180a0a157981 */ /* 0x000f68000c1e1900 */
[----:B------:R-:W5:Y:S04]  /*0730*/  LDG.E R20, desc[UR10][R10.64+0x1c] ;  /* 0x00001c0a0a147981 */ /* 0x000f68000c1e1900 */
[----:B------:R-:W5:Y:S01]  /*0740*/  LDG.E R13, desc[UR10][R12.64] ;  /* 0x0000000a0c0d7981 */ /* 0x000f62000c1e1900 */
[----:B------:R-:W-:-:S04]  /*0750*/  IADD3 R2, PT, PT, R2, 0x10, RZ ;  /* 0x0000001002027810 */ /* 0x000fc80007ffe0ff */
[----:B------:R-:W-:Y:S02]  /*0760*/  ISETP.NE.AND P1, PT, R2, RZ, PT ;  /* 0x000000ff0200720c */ /* 0x000fe40003f25270 */
[----:B------:R-:W-:Y:S01]  /*0770*/  IADD3 R4, PT, PT, R4, 0x10, RZ ;  /* 0x0000001004047810 */ /* 0x000fe20007ffe0ff */
[----:B--2---:R-:W-:-:S04]  /*0780*/  FFMA R25, R25, R18, R16 ;  /* 0x0000001219197223 */ /* 0x004fc80000000010 */
[----:B---3--:R-:W-:-:S04]  /*0790*/  FFMA R9, R6, R9, R25 ;  /* 0x0000000906097223 */ /* 0x008fc80000000019 */
[----:B----4-:R-:W-:-:S04]  /*07a0*/  FFMA R8, R8, R23, R9 ;  /* 0x0000001708087223 */ /* 0x010fc80000000009 */
[----:B-----5:R-:W-:-:S04]  /*07b0*/  FFMA R8, R17, R26, R8 ;  /* 0x0000001a11087223 */ /* 0x020fc80000000008 */
[----:B------:R-:W-:-:S04]  /*07c0*/  FFMA R8, R19, R14, R8 ;  /* 0x0000000e13087223 */ /* 0x000fc80000000008 */
[----:B------:R-:W-:-:S04]  /*07d0*/  FFMA R8, R21, R28, R8 ;  /* 0x0000001c15087223 */ /* 0x000fc80000000008 */
[----:B------:R-:W-:Y:S01]  /*07e0*/  FFMA R6, R20, R13, R8 ;  /* 0x0000000d14067223 */ /* 0x000fe20000000008 */
[----:B------:R-:W-:Y:S06]  /*07f0*/  @P1 BRA `(.L_x_4) ;  /* 0xfffffff800941947 */ /* 0x000fec000383ffff */
.L_x_3:
[----:B------:R-:W-:Y:S05]  /*0800*/  BSYNC.RECONVERGENT B1 ;  /* 0x0000000000017941 */ /* 0x000fea0003800200 */
.L_x_2:
[----:B------:R-:W-:Y:S05]  /*0810*/  @!P0 BRA `(.L_x_1) ;  /* 0x0000000400b48947 */ /* 0x000fea0003800000 */
[----:B------:R-:W-:Y:S01]  /*0820*/  ISETP.GE.U32.AND P0, PT, R7, 0x8, PT ;  /* 0x000000080700780c */ /* 0x000fe20003f06070 */
[----:B------:R-:W-:Y:S01]  /*0830*/  BSSY.RECONVERGENT B1, `(.L_x_5) ;  /* 0x0000032000017945 */ /* 0x000fe20003800200 */
[----:B------:R-:W-:-:S04]  /*0840*/  LOP3.LUT R2, R5, 0x7, RZ, 0xc0, !PT ;  /* 0x0000000705027812 */ /* 0x000fc800078ec0ff */
[----:B------:R-:W-:-:S07]  /*0850*/  ISETP.NE.AND P1, PT, R2, RZ, PT ;  /* 0x000000ff0200720c */ /* 0x000fce0003f25270 */
[----:B------:R-:W-:Y:S06]  /*0860*/  @!P0 BRA `(.L_x_6) ;  /* 0x0000000000b88947 */ /* 0x000fec0003800000 */
[----:B------:R-:W0:Y:S08]  /*0870*/  LDC.64 R12, c[0x0][0x388] ;  /* 0x0000e200ff0c7b82 */ /* 0x000e300000000a00 */
[----:B------:R-:W1:Y:S08]  /*0880*/  LDC.64 R24, c[0x0][0x390] ;  /* 0x0000e400ff187b82 */ /* 0x000e700000000a00 */
[----:B------:R-:W2:Y:S01]  /*0890*/  LDC.64 R14, c[0x0][0x3a0] ;  /* 0x0000e800ff0e7b82 */ /* 0x000ea20000000a00 */
[----:B0-----:R-:W-:-:S05]  /*08a0*/  IMAD.WIDE R12, R4, 0x4, R12 ;  /* 0x00000004040c7825 */ /* 0x001fca00078e020c */
[----:B------:R-:W2:Y:S04]  /*08b0*/  LDG.E R19, desc[UR10][R12.64] ;  /* 0x0000000a0c137981 */ /* 0x000ea8000c1e1900 */
[----:B------:R-:W3:Y:S04]  /*08c0*/  LDG.E R27, desc[UR10][R12.64+0x4] ;  /* 0x0000040a0c1b7981 */ /* 0x000ee8000c1e1900 */
[----:B------:R-:W4:Y:S04]  /*08d0*/  LDG.E R20, desc[UR10][R12.64+0x8] ;  /* 0x0000080a0c147981 */ /* 0x000f28000c1e1900 */
[----:B------:R-:W5:Y:S04]  /*08e0*/  LDG.E R16, desc[UR10][R12.64+0xc] ;  /* 0x00000c0a0c107981 */ /* 0x000f68000c1e1900 */
[----:B------:R-:W5:Y:S04]  /*08f0*/  LDG.E R21, desc[UR10][R12.64+0x10] ;  /* 0x0000100a0c157981 */ /* 0x000f68000c1e1900 */
[----:B------:R-:W5:Y:S04]  /*0900*/  LDG.E R23, desc[UR10][R12.64+0x14] ;  /* 0x0000140a0c177981 */ /* 0x000f68000c1e1900 */
[----:B------:R-:W5:Y:S04]  /*0910*/  LDG.E R17, desc[UR10][R12.64+0x18] ;  /* 0x0000180a0c117981 */ /* 0x000f68000c1e1900 */
[----:B------:R-:W5:Y:S01]  /*0920*/  LDG.E R29, desc[UR10][R12.64+0x1c] ;  /* 0x00001c0a0c1d7981 */ /* 0x000f62000c1e1900 */
[----:B-1----:R-:W-:-:S05]  /*0930*/  IMAD.WIDE R24, R4, 0x4, R24 ;  /* 0x0000000404187825 */ /* 0x002fca00078e0218 */
[----:B------:R-:W5:Y:S04]  /*0940*/  LDG.E R7, desc[UR10][R24.64] ;  /* 0x0000000a18077981 */ /* 0x000f68000c1e1900 */
[----:B------:R-:W5:Y:S04]  /*0950*/  LDG.E R8, desc[UR10][R24.64+0x4] ;  /* 0x0000040a18087981 */ /* 0x000f68000c1e1900 */
[----:B------:R-:W5:Y:S04]  /*0960*/  LDG.E R9, desc[UR10][R24.64+0x8] ;  /* 0x0000080a18097981 */ /* 0x000f68000c1e1900 */
[----:B------:R-:W5:Y:S04]  /*0970*/  LDG.E R10, desc[UR10][R24.64+0xc] ;  /* 0x00000c0a180a7981 */ /* 0x000f68000c1e1900 */
[----:B------:R-:W5:Y:S04]  /*0980*/  LDG.E R11, desc[UR10][R24.64+0x10] ;  /* 0x0000100a180b7981 */ /* 0x000f68000c1e1900 */
[----:B------:R-:W5:Y:S04]  /*0990*/  LDG.E R12, desc[UR10][R24.64+0x14] ;  /* 0x0000140a180c7981 */ /* 0x000f68000c1e1900 */
[----:B------:R-:W5:Y:S04]  /*09a0*/  LDG.E R13, desc[UR10][R24.64+0x18] ;  /* 0x0000180a180d7981 */ /* 0x000f68000c1e1900 */
[----:B------:R-:W5:Y:S01]  /*09b0*/  LDG.E R24, desc[UR10][R24.64+0x1c] ;  /* 0x00001c0a18187981 */ /* 0x000f62000c1e1900 */
[----:B--2---:R-:W-:-:S04]  /*09c0*/  IMAD.WIDE R18, R19, 0x4, R14 ;  /* 0x0000000413127825 */ /* 0x004fc800078e020e */
[--C-:B---3--:R-:W-:Y:S01]  /*09d0*/  IMAD.WIDE R26, R27, 0x4, R14.reuse ;  /* 0x000000041b1a7825 */ /* 0x108fe200078e020e */
[----:B------:R4:W2:Y:S05]  /*09e0*/  LDG.E R25, desc[UR10][R18.64] ;  /* 0x0000000a12197981 */ /* 0x0008aa000c1e1900 */
[----:B------:R-:W3:Y:S01]  /*09f0*/  LDG.E R27, desc[UR10][R26.64] ;  /* 0x0000000a1a1b7981 */ /* 0x000ee2000c1e1900 */
[----:B----4-:R-:W-:-:S05]  /*0a00*/  IMAD.WIDE R18, R20, 0x4, R14 ;  /* 0x0000000414127825 */ /* 0x010fca00078e020e */
[----:B------:R0:W4:Y:S01]  /*0a10*/  LDG.E R26, desc[UR10][R18.64] ;  /* 0x0000000a121a7981 */ /* 0x000122000c1e1900 */
[----:B-----5:R-:W-:-:S04]  /*0a20*/  IMAD.WIDE R20, R21, 0x4, R14 ;  /* 0x0000000415147825 */ /* 0x020fc800078e020e */
[--C-:B------:R-:W-:Y:S02]  /*0a30*/  IMAD.WIDE R22, R23, 0x4, R14.reuse ;  /* 0x0000000417167825 */ /* 0x100fe400078e020e */
[----:B------:R-:W5:Y:S02]  /*0a40*/  LDG.E R20, desc[UR10][R20.64] ;  /* 0x0000000a14147981 */ /* 0x000f64000c1e1900 */
[--C-:B0-----:R-:W-:Y:S02]  /*0a50*/  IMAD.WIDE R18, R16, 0x4, R14.reuse ;  /* 0x0000000410127825 */ /* 0x101fe400078e020e */
[----:B------:R-:W5:Y:S04]  /*0a60*/  LDG.E R23, desc[UR10][R22.64] ;  /* 0x0000000a16177981 */ /* 0x000f68000c1e1900 */
[----:B------:R-:W5:Y:S01]  /*0a70*/  LDG.E R19, desc[UR10][R18.64] ;  /* 0x0000000a12137981 */ /* 0x000f62000c1e1900 */
[----:B------:R-:W-:-:S04]  /*0a80*/  IMAD.WIDE R16, R17, 0x4, R14 ;  /* 0x0000000411107825 */ /* 0x000fc800078e020e */
[----:B------:R-:W-:Y:S02]  /*0a90*/  IMAD.WIDE R14, R29, 0x4, R14 ;  /* 0x000000041d0e7825 */ /* 0x000fe400078e020e */
[----:B------:R-:W5:Y:S04]  /*0aa0*/  LDG.E R16, desc[UR10][R16.64] ;  /* 0x0000000a10107981 */ /* 0x000f68000c1e1900 */
[----:B------:R-:W5:Y:S01]  /*0ab0*/  LDG.E R14, desc[UR10][R14.64] ;  /* 0x0000000a0e0e7981 */ /* 0x000f62000c1e1900 */
[----:B------:R-:W-:Y:S01]  /*0ac0*/  IADD3 R4, PT, PT, R4, 0x8, RZ ;  /* 0x0000000804047810 */ /* 0x000fe20007ffe0ff */
[----:B--2---:R-:W-:-:S04]  /*0ad0*/  FFMA R7, R7, R25, R6 ;  /* 0x0000001907077223 */ /* 0x004fc80000000006 */
[----:B---3--:R-:W-:-:S04]  /*0ae0*/  FFMA R8, R8, R27, R7 ;  /* 0x0000001b08087223 */ /* 0x008fc80000000007 */
[----:B----4-:R-:W-:-:S04]  /*0af0*/  FFMA R9, R9, R26, R8 ;  /* 0x0000001a09097223 */ /* 0x010fc80000000008 */
[----:B-----5:R-:W-:-:S04]  /*0b00*/  FFMA R10, R10, R19, R9 ;  /* 0x000000130a0a7223 */ /* 0x020fc80000000009 */
[----:B------:R-:W-:-:S04]  /*0b10*/  FFMA R11, R11, R20, R10 ;  /* 0x000000140b0b7223 */ /* 0x000fc8000000000a */
[----:B------:R-:W-:-:S04]  /*0b20*/  FFMA R12, R12, R23, R11 ;  /* 0x000000170c0c7223 */ /* 0x000fc8000000000b */
[----:B------:R-:W-:-:S04]  /*0b30*/  FFMA R13, R13, R16, R12 ;  /* 0x000000100d0d7223 */ /* 0x000fc8000000000c */
[----:B------:R-:W-:-:S07]  /*0b40*/  FFMA R6, R24, R14, R13 ;  /* 0x0000000e18067223 */ /* 0x000fce000000000d */
.L_x_6:
[----:B------:R-:W-:Y:S05]  /*0b50*/  BSYNC.RECONVERGENT B1 ;  /* 0x0000000000017941 */ /* 0x000fea0003800200 */
.L_x_5:
[----:B------:R-:W-:Y:S05]  /*0b60*/  @!P1 BRA `(.L_x_1) ;  /* 0x0000000000e09947 */ /* 0x000fea0003800000 */
[----:B------:R-:W-:Y:S01]  /*0b70*/  ISETP.GE.U32.AND P0, PT, R2, 0x4, PT ;  /* 0x000000040200780c */ /* 0x000fe20003f06070 */
[----:B------:R-:W-:Y:S01]  /*0b80*/  BSSY.RECONVERGENT B1, `(.L_x_7) ;  /* 0x000001e000017945 */ /* 0x000fe20003800200 */
[----:B------:R-:W-:-:S04]  /*0b90*/  LOP3.LUT R5, R5, 0x3, RZ, 0xc0, !PT ;  /* 0x0000000305057812 */ /* 0x000fc800078ec0ff */
[----:B------:R-:W-:-:S07]  /*0ba0*/  ISETP.NE.AND P1, PT, R5, RZ, PT ;  /* 0x000000ff0500720c */ /* 0x000fce0003f25270 */
[----:B------:R-:W-:Y:S06]  /*0bb0*/  @!P0 BRA `(.L_x_8) ;  /* 0x0000000000688947 */ /* 0x000fec0003800000 */
[----:B------:R-:W0:Y:S08]  /*0bc0*/  LDC.64 R8, c[0x0][0x388] ;  /* 0x0000e200ff087b82 */ /* 0x000e300000000a00 */
[----:B------:R-:W1:Y:S01]  /*0bd0*/  LDC.64 R10, c[0x0][0x390] ;  /* 0x0000e400ff0a7b82 */ /* 0x000e620000000a00 */
[----:B0-----:R-:W-:-:S07]  /*0be0*/  IMAD.WIDE R12, R4, 0x4, R8 ;  /* 0x00000004040c7825 */ /* 0x001fce00078e0208 */
[----:B------:R-:W0:Y:S01]  /*0bf0*/  LDC.64 R8, c[0x0][0x3a0] ;  /* 0x0000e800ff087b82 */ /* 0x000e220000000a00 */
[----:B------:R-:W0:Y:S04]  /*0c00*/  LDG.E R15, desc[UR10][R12.64] ;  /* 0x0000000a0c0f7981 */ /* 0x000e28000c1e1900 */
[----:B------:R-:W2:Y:S04]  /*0c10*/  LDG.E R17, desc[UR10][R12.64+0x4] ;  /* 0x0000040a0c117981 */ /* 0x000ea8000c1e1900 */
[----:B------:R-:W3:Y:S04]  /*0c20*/  LDG.E R19, desc[UR10][R12.64+0x8] ;  /* 0x0000080a0c137981 */ /* 0x000ee8000c1e1900 */
[----:B------:R-:W4:Y:S01]  /*0c30*/  LDG.E R21, desc[UR10][R12.64+0xc] ;  /* 0x00000c0a0c157981 */ /* 0x000f22000c1e1900 */
[----:B-1----:R-:W-:-:S05]  /*0c40*/  IMAD.WIDE R10, R4, 0x4, R10 ;  /* 0x00000004040a7825 */ /* 0x002fca00078e020a */
[----:B------:R-:W5:Y:S04]  /*0c50*/  LDG.E R7, desc[UR10][R10.64] ;  /* 0x0000000a0a077981 */ /* 0x000f68000c1e1900 */
[----:B------:R-:W5:Y:S04]  /*0c60*/  LDG.E R2, desc[UR10][R10.64+0x4] ;  /* 0x0000040a0a027981 */ /* 0x000f68000c1e1900 */
[----:B------:R-:W5:Y:S01]  /*0c70*/  LDG.E R13, desc[UR10][R10.64+0x8] ;  /* 0x0000080a0a0d7981 */ /* 0x000f62000c1e1900 */
[----:B0-----:R-:W-:-:S04]  /*0c80*/  IMAD.WIDE R14, R15, 0x4, R8 ;  /* 0x000000040f0e7825 */ /* 0x001fc800078e0208 */
[--C-:B--2---:R-:W-:Y:S02]  /*0c90*/  IMAD.WIDE R16, R17, 0x4, R8.reuse ;  /* 0x0000000411107825 */ /* 0x104fe400078e0208 */
[----:B------:R-:W5:Y:S02]  /*0ca0*/  LDG.E R14, desc[UR10][R14.64] ;  /* 0x0000000a0e0e7981 */ /* 0x000f64000c1e1900 */
[--C-:B---3--:R-:W-:Y:S02]  /*0cb0*/  IMAD.WIDE R18, R19, 0x4, R8.reuse ;  /* 0x0000000413127825 */ /* 0x108fe400078e0208 */
[----:B------:R-:W2:Y:S02]  /*0cc0*/  LDG.E R16, desc[UR10][R16.64] ;  /* 0x0000000a10107981 */ /* 0x000ea4000c1e1900 */
[----:B----4-:R-:W-:Y:S02]  /*0cd0*/  IMAD.WIDE R8, R21, 0x4, R8 ;  /* 0x0000000415087825 */ /* 0x010fe400078e0208 */
[----:B------:R-:W3:Y:S04]  /*0ce0*/  LDG.E R18, desc[UR10][R18.64] ;  /* 0x0000000a12127981 */ /* 0x000ee8000c1e1900 */
[----:B------:R-:W4:Y:S04]  /*0cf0*/  LDG.E R21, desc[UR10][R10.64+0xc] ;  /* 0x00000c0a0a157981 */ /* 0x000f28000c1e1900 */
[----:B------:R-:W4:Y:S01]  /*0d00*/  LDG.E R8, desc[UR10][R8.64] ;  /* 0x0000000a08087981 */ /* 0x000f22000c1e1900 */
[----:B------:R-:W-:Y:S01]  /*0d10*/  IADD3 R4, PT, PT, R4, 0x4, RZ ;  /* 0x0000000404047810 */ /* 0x000fe20007ffe0ff */
[----:B-----5:R-:W-:-:S04]  /*0d20*/  FFMA R7, R7, R14, R6 ;  /* 0x0000000e07077223 */ /* 0x020fc80000000006 */
[----:B--2---:R-:W-:-:S04]  /*0d30*/  FFMA R2, R2, R16, R7 ;  /* 0x0000001002027223 */ /* 0x004fc80000000007 */
[----:B---3--:R-:W-:-:S04]  /*0d40*/  FFMA R2, R13, R18, R2 ;  /* 0x000000120d027223 */ /* 0x008fc80000000002 */
[----:B----4-:R-:W-:-:S07]  /*0d50*/  FFMA R6, R21, R8, R2 ;  /* 0x0000000815067223 */ /* 0x010fce0000000002 */
.L_x_8:
[----:B------:R-:W-:Y:S05]  /*0d60*/  BSYNC.RECONVERGENT B1 ;  /* 0x0000000000017941 */ /* 0x000fea0003800200 */
.L_x_7:
[----:B------:R-:W-:Y:S05]  /*0d70*/  @!P1 BRA `(.L_x_1) ;  /* 0x00000000005c9947 */ /* 0x000fea0003800000 */
[----:B------:R-:W0:Y:S08]  /*0d80*/  LDC.64 R14, c[0x0][0x388] ;  /* 0x0000e200ff0e7b82 */ /* 0x000e300000000a00 */
[----:B------:R-:W1:Y:S08]  /*0d90*/  LDC.64 R8, c[0x0][0x3a0] ;  /* 0x0000e800ff087b82 */ /* 0x000e700000000a00 */
[----:B------:R-:W2:Y:S01]  /*0da0*/  LDC.64 R10, c[0x0][0x390] ;  /* 0x0000e400ff0a7b82 */ /* 0x000ea20000000a00 */
[----:B0-----:R-:W-:-:S05]  /*0db0*/  IMAD.WIDE R14, R4, 0x4, R14 ;  /* 0x00000004040e7825 */ /* 0x001fca00078e020e */
[----:B------:R-:W1:Y:S01]  /*0dc0*/  LDG.E R13, desc[UR10][R14.64] ;  /* 0x0000000a0e0d7981 */ /* 0x000e62000c1e1900 */
[----:B--2---:R-:W-:-:S05]  /*0dd0*/  IMAD.WIDE R10, R4, 0x4, R10 ;  /* 0x00000004040a7825 */ /* 0x004fca00078e020a */
[----:B------:R-:W2:Y:S01]  /*0de0*/  LDG.E R7, desc[UR10][R10.64] ;  /* 0x0000000a0a077981 */ /* 0x000ea2000c1e1900 */
[----:B-1----:R-:W-:-:S06]  /*0df0*/  IMAD.WIDE R12, R13, 0x4, R8 ;  /* 0x000000040d0c7825 */ /* 0x002fcc00078e0208 */
[----:B------:R-:W2:Y:S01]  /*0e00*/  LDG.E R12, desc[UR10][R12.64] ;  /* 0x0000000a0c0c7981 */ /* 0x000ea2000c1e1900 */
[----:B------:R-:W-:Y:S01]  /*0e10*/  ISETP.NE.AND P0, PT, R5, 0x1, PT ;  /* 0x000000010500780c */ /* 0x000fe20003f05270 */
[----:B--2---:R-:W-:-:S12]  /*0e20*/  FFMA R6, R7, R12, R6 ;  /* 0x0000000c07067223 */ /* 0x004fd80000000006 */
[----:B------:R-:W-:Y:S05]  /*0e30*/  @!P0 BRA `(.L_x_1) ;  /* 0x00000000002c8947 */ /* 0x000fea0003800000 */
[----:B------:R-:W-:Y:S01]  /*0e40*/  ISETP.NE.AND P0, PT, R5, 0x2, PT ;  /* 0x000000020500780c */ /* 0x000fe20003f05270 */
[----:B------:R-:W2:Y:S04]  /*0e50*/  LDG.E R7, desc[UR10][R10.64+0x4] ;  /* 0x0000040a0a077981 */ /* 0x000ea8000c1e1900 */
[----:B------:R-:W3:Y:S08]  /*0e60*/  LDG.E R5, desc[UR10][R14.64+0x4] ;  /* 0x0000040a0e057981 */ /* 0x000ef0000c1e1900 */
[----:B------:R-:W4:Y:S01]  /*0e70*/  @P0 LDG.E R13, desc[UR10][R14.64+0x8] ;  /* 0x0000080a0e0d0981 */ /* 0x000f22000c1e1900 */
[----:B---3--:R-:W-:-:S06]  /*0e80*/  IMAD.WIDE R4, R5, 0x4, R8 ;  /* 0x0000000405047825 */ /* 0x008fcc00078e0208 */
[----:B------:R-:W2:Y:S01]  /*0e90*/  LDG.E R4, desc[UR10][R4.64] ;  /* 0x0000000a04047981 */ /* 0x000ea2000c1e1900 */
[----:B----4-:R-:W-:-:S03]  /*0ea0*/  @P0 IMAD.WIDE R8, R13, 0x4, R8 ;  /* 0x000000040d080825 */ /* 0x010fc600078e0208 */
[----:B------:R-:W3:Y:S04]  /*0eb0*/  @P0 LDG.E R13, desc[UR10][R10.64+0x8] ;  /* 0x0000080a0a0d0981 */ /* 0x000ee8000c1e1900 */
[----:B------:R-:W3:Y:S01]  /*0ec0*/  @P0 LDG.E R8, desc[UR10][R8.64] ;  /* 0x0000000a08080981 */ /* 0x000ee2000c1e1900 */
[----:B--2---:R-:W-:-:S04]  /*0ed0*/  FFMA R6, R7, R4, R6 ;  /* 0x0000000407067223 */ /* 0x004fc80000000006 */
[----:B---3--:R-:W-:-:S07]  /*0ee0*/  @P0 FFMA R6, R13, R8, R6 ;  /* 0x000000080d060223 */ /* 0x008fce0000000006 */
.L_x_1:
[----:B------:R-:W-:Y:S05]  /*0ef0*/  BSYNC.RECONVERGENT B0 ;  /* 0x0000000000007941 */ /* 0x000fea0003800200 */
.L_x_0:
[----:B------:R-:W0:Y:S01]  /*0f00*/  LDC.64 R4, c[0x0][0x3a8] ;  /* 0x0000ea00ff047b82 */ /* 0x000e220000000a00 */
[----:B------:R-:W1:Y:S01]  /*0f10*/  LDCU UR8, c[0x0][0x398] ;  /* 0x00007300ff0877ac */ /* 0x000e620008000800 */
[----:B0-----:R-:W-:Y:S01]  /*0f20*/  IMAD.WIDE R4, R0, 0x4, R4 ;  /* 0x0000000400047825 */ /* 0x001fe200078e0204 */
[----:B------:R-:W-:-:S04]  /*0f30*/  IADD3 R0, PT, PT, R3, R0, RZ ;  /* 0x0000000003007210 */ /* 0x000fc80007ffe0ff */
[----:B------:R0:W-:Y:S01]  /*0f40*/  STG.E desc[UR10][R4.64], R6 ;  /* 0x0000000604007986 */ /* 0x0001e2000c10190a */
[----:B-1----:R-:W-:-:S13]  /*0f50*/  ISETP.GE.AND P0, PT, R0, UR8, PT ;  /* 0x0000000800007c0c */ /* 0x002fda000bf06270 */
[----:B0-----:R-:W-:Y:S05]  /*0f60*/  @!P0 BRA `(.L_x_9) ;  /* 0xfffffff000688947 */ /* 0x001fea000383ffff */
[----:B------:R-:W-:Y:S05]  /*0f70*/  EXIT ;  /* 0x000000000000794d */ /* 0x000fea0003800000 */
.L_x_10:
[----:B------:R-:W-:-:S00]  /*0f80*/  BRA `(.L_x_10) ;  /* 0xfffffffc00fc7947 */ /* 0x000fc0000383ffff */
[----:B------:R-:W-:-:S00]  /*0f90*/  NOP ;  /* 0x0000000000007918 */ /* 0x000fc00000000000 */
        /* <DEDUP_REMOVED lines=14> */
.L_x_11:


//--------------------- .nv.shared.reserved.0     --------------------------
	.section	.nv.shared.reserved.0,"aw",@nobits
	.weak		__nv_reservedSMEM_offset_0_alias
	.size		__nv_reservedSMEM_offset_0_alias, 0, 64
	.other		__nv_reservedSMEM_offset_0_alias,@"STO_CUDA_RESERVED_SHARED STV_DEFAULT"
__nv_reservedSMEM_offset_0_alias:
	.zero		0
	.zero		64


//--------------------- .nv.constant0._Z8csr_spMVPKiS0_PKfiS2_Pf --------------------------
	.section	.nv.constant0._Z8csr_spMVPKiS0_PKfiS2_Pf,"a",@progbits
	.sectionflags	@""
	.align	4
.nv.constant0._Z8csr_spMVPKiS0_PKfiS2_Pf:
	.zero		944


//--------------------- SYMBOLS --------------------------

	.type		.nv.reservedSmem.offset0,@object
	.size		.nv.reservedSmem.offset0,0x4
